	.headerflags	@"EF_CUDA_TEXMODE_UNIFIED EF_CUDA_64BIT_ADDRESS EF_CUDA_ACCELERATORS EF_CUDA_SM90 EF_CUDA_VIRTUAL_SM(EF_CUDA_SM90)"
	.elftype	@"ET_EXEC"


//--------------------- .nv.info                  --------------------------
	.section	.nv.info,"",@"SHT_CUDA_INFO"
	.align	4


	//----- nvinfo : EIATTR_REGCOUNT
	.align		4
        /*0000*/ 	.byte	0x04, 0x2f
        /*0002*/ 	.short	(.L_3 - .L_2)
	.align		4
.L_2:
        /*0004*/ 	.word	index@(triton_poi_fused__native_batch_norm_legit_no_training_add_convolution_mul_rsub_sigmoid_5)
        /*0008*/ 	.word	0x0000001c


	//----- nvinfo : EIATTR_MIN_STACK_SIZE
	.align		4
.L_3:
        /*000c*/ 	.byte	0x04, 0x12
        /*000e*/ 	.short	(.L_5 - .L_4)
	.align		4
.L_4:
        /*0010*/ 	.word	index@(triton_poi_fused__native_batch_norm_legit_no_training_add_convolution_mul_rsub_sigmoid_5)
        /*0014*/ 	.word	0x00000000


	//----- nvinfo : EIATTR_FRAME_SIZE
	.align		4
.L_5:
        /*0018*/ 	.byte	0x04, 0x11
        /*001a*/ 	.short	(.L_7 - .L_6)
	.align		4
.L_6:
        /*001c*/ 	.word	index@(triton_poi_fused__native_batch_norm_legit_no_training_add_convolution_mul_rsub_sigmoid_5)
        /*0020*/ 	.word	0x00000000


	//----- nvinfo : EIATTR_MIN_STACK_SIZE
	.align		4
.L_7:
        /*0024*/ 	.byte	0x04, 0x12
        /*0026*/ 	.short	(.L_9 - .L_8)
	.align		4
.L_8:
        /*0028*/ 	.word	index@(triton_poi_fused__native_batch_norm_legit_no_training_add_convolution_mul_rsub_sigmoid_5)
        /*002c*/ 	.word	0x00000000
.L_9:


//--------------------- .nv.info.triton_poi_fused__native_batch_norm_legit_no_training_add_convolution_mul_rsub_sigmoid_5 --------------------------
	.section	.nv.info.triton_poi_fused__native_batch_norm_legit_no_training_add_convolution_mul_rsub_sigmoid_5,"",@"SHT_CUDA_INFO"
	.sectionflags	@""
	.align	4


	//----- nvinfo : EIATTR_CUDA_API_VERSION
	.align		4
        /*0000*/ 	.byte	0x04, 0x37
        /*0002*/ 	.short	(.L_11 - .L_10)
.L_10:
        /*0004*/ 	.word	0x0000007c


	//----- nvinfo : EIATTR_KPARAM_INFO
	.align		4
.L_11:
        /*0008*/ 	.byte	0x04, 0x17
        /*000a*/ 	.short	(.L_13 - .L_12)
.L_12:
        /*000c*/ 	.word	0x00000000
        /*0010*/ 	.short	0x000a
        /*0012*/ 	.short	0x0050
        /*0014*/ 	.byte	0x00, 0xf0, 0x11, 0x00


	//----- nvinfo : EIATTR_KPARAM_INFO
	.align		4
.L_13:
        /*0018*/ 	.byte	0x04, 0x17
        /*001a*/ 	.short	(.L_15 - .L_14)
.L_14:
        /*001c*/ 	.word	0x00000000
        /*0020*/ 	.short	0x0009
        /*0022*/ 	.short	0x0048
        /*0024*/ 	.byte	0x00, 0xf4, 0x21, 0x00


	//----- nvinfo : EIATTR_KPARAM_INFO
	.align		4
.L_15:
        /*0028*/ 	.byte	0x04, 0x17
        /*002a*/ 	.short	(.L_17 - .L_16)
.L_16:
        /*002c*/ 	.word	0x00000000
        /*0030*/ 	.short	0x0008
        /*0032*/ 	.short	0x0040
        /*0034*/ 	.byte	0x00, 0xf4, 0x21, 0x00


	//----- nvinfo : EIATTR_KPARAM_INFO
	.align		4
.L_17:
        /*0038*/ 	.byte	0x04, 0x17
        /*003a*/ 	.short	(.L_19 - .L_18)
.L_18:
        /*003c*/ 	.word	0x00000000
        /*0040*/ 	.short	0x0007
        /*0042*/ 	.short	0x0038
        /*0044*/ 	.byte	0x00, 0xf4, 0x21, 0x00


	//----- nvinfo : EIATTR_KPARAM_INFO
	.align		4
.L_19:
        /*0048*/ 	.byte	0x04, 0x17
        /*004a*/ 	.short	(.L_21 - .L_20)
.L_20:
        /*004c*/ 	.word	0x00000000
        /*0050*/ 	.short	0x0006
        /*0052*/ 	.short	0x0030
        /*0054*/ 	.byte	0x00, 0xf4, 0x21, 0x00


	//----- nvinfo : EIATTR_KPARAM_INFO
	.align		4
.L_21:
        /*0058*/ 	.byte	0x04, 0x17
        /*005a*/ 	.short	(.L_23 - .L_22)
.L_22:
        /*005c*/ 	.word	0x00000000
        /*0060*/ 	.short	0x0005
        /*0062*/ 	.short	0x0028
        /*0064*/ 	.byte	0x00, 0xf4, 0x21, 0x00


	//----- nvinfo : EIATTR_KPARAM_INFO
	.align		4
.L_23:
        /*0068*/ 	.byte	0x04, 0x17
        /*006a*/ 	.short	(.L_25 - .L_24)
.L_24:
        /*006c*/ 	.word	0x00000000
        /*0070*/ 	.short	0x0004
        /*0072*/ 	.short	0x0020
        /*0074*/ 	.byte	0x00, 0xf4, 0x21, 0x00


	//----- nvinfo : EIATTR_KPARAM_INFO
	.align		4
.L_25:
        /*0078*/ 	.byte	0x04, 0x17
        /*007a*/ 	.short	(.L_27 - .L_26)
.L_26:
        /*007c*/ 	.word	0x00000000
        /*0080*/ 	.short	0x0003
        /*0082*/ 	.short	0x0018
        /*0084*/ 	.byte	0x00, 0xf4, 0x21, 0x00


	//----- nvinfo : EIATTR_KPARAM_INFO
	.align		4
.L_27:
        /*0088*/ 	.byte	0x04, 0x17
        /*008a*/ 	.short	(.L_29 - .L_28)
.L_28:
        /*008c*/ 	.word	0x00000000
        /*0090*/ 	.short	0x0002
        /*0092*/ 	.short	0x0010
        /*0094*/ 	.byte	0x00, 0xf4, 0x21, 0x00


	//----- nvinfo : EIATTR_KPARAM_INFO
	.align		4
.L_29:
        /*0098*/ 	.byte	0x04, 0x17
        /*009a*/ 	.short	(.L_31 - .L_30)
.L_30:
        /*009c*/ 	.word	0x00000000
        /*00a0*/ 	.short	0x0001
        /*00a2*/ 	.short	0x0008
        /*00a4*/ 	.byte	0x00, 0xf4, 0x21, 0x00


	//----- nvinfo : EIATTR_KPARAM_INFO
	.align		4
.L_31:
        /*00a8*/ 	.byte	0x04, 0x17
        /*00aa*/ 	.short	(.L_33 - .L_32)
.L_32:
        /*00ac*/ 	.word	0x00000000
        /*00b0*/ 	.short	0x0000
        /*00b2*/ 	.short	0x0000
        /*00b4*/ 	.byte	0x00, 0xf4, 0x21, 0x00


	//----- nvinfo : EIATTR_SPARSE_MMA_MASK
	.align		4
.L_33:
        /*00b8*/ 	.byte	0x03, 0x50
        /*00ba*/ 	.short	0x0000


	//----- nvinfo : EIATTR_MAXREG_COUNT
	.align		4
        /*00bc*/ 	.byte	0x03, 0x1b
        /*00be*/ 	.short	0x00ff


	//----- nvinfo : EIATTR_EXIT_INSTR_OFFSETS
	.align		4
        /*00c0*/ 	.byte	0x04, 0x1c
        /*00c2*/ 	.short	(.L_35 - .L_34)


	//   ....[0]....
.L_34:
        /*00c4*/ 	.word	0x00000600


	//----- nvinfo : EIATTR_REQNTID
	.align		4
.L_35:
        /*00c8*/ 	.byte	0x04, 0x10
        /*00ca*/ 	.short	(.L_37 - .L_36)
.L_36:
        /*00cc*/ 	.word	0x00000100
        /*00d0*/ 	.word	0x00000001
        /*00d4*/ 	.word	0x00000001


	//----- nvinfo : EIATTR_CBANK_PARAM_SIZE
	.align		4
.L_37:
        /*00d8*/ 	.byte	0x03, 0x19
        /*00da*/ 	.short	0x0054


	//----- nvinfo : EIATTR_PARAM_CBANK
	.align		4
        /*00dc*/ 	.byte	0x04, 0x0a
        /*00de*/ 	.short	(.L_39 - .L_38)
	.align		4
.L_38:
        /*00e0*/ 	.word	index@(.nv.constant0.triton_poi_fused__native_batch_norm_legit_no_training_add_convolution_mul_rsub_sigmoid_5)
        /*00e4*/ 	.short	0x0210
        /*00e6*/ 	.short	0x0054


	//----- nvinfo : EIATTR_SW_WAR
	.align		4
.L_39:
        /*00e8*/ 	.byte	0x04, 0x36
        /*00ea*/ 	.short	(.L_41 - .L_40)
.L_40:
        /*00ec*/ 	.word	0x00000008
.L_41:


//--------------------- .nv.callgraph             --------------------------
	.section	.nv.callgraph,"",@"SHT_CUDA_CALLGRAPH"
	.align	4
	.sectionentsize	8
	.align		4
        /*0000*/ 	.word	0x00000000
	.align		4
        /*0004*/ 	.word	0xffffffff
	.align		4
        /*0008*/ 	.word	0x00000000
	.align		4
        /*000c*/ 	.word	0xfffffffe
	.align		4
        /*0010*/ 	.word	0x00000000
	.align		4
        /*0014*/ 	.word	0xfffffffd
	.align		4
        /*0018*/ 	.word	0x00000000
	.align		4
        /*001c*/ 	.word	0xfffffffc


//--------------------- .nv.constant4             --------------------------
	.section	.nv.constant4,"a",@progbits
	.align	8
	.align		8
.nv.constant4:
        /*0000*/ 	.dword	_$_str
	.align		8
        /*0008*/ 	.dword	_$_str_$_2


//--------------------- .text.triton_poi_fused__native_batch_norm_legit_no_training_add_convolution_mul_rsub_sigmoid_5 --------------------------
	.section	.text.triton_poi_fused__native_batch_norm_legit_no_training_add_convolution_mul_rsub_sigmoid_5,"ax",@progbits
	.align	128
        .global         triton_poi_fused__native_batch_norm_legit_no_training_add_convolution_mul_rsub_sigmoid_5
        .type           triton_poi_fused__native_batch_norm_legit_no_training_add_convolution_mul_rsub_sigmoid_5,@function
        .size           triton_poi_fused__native_batch_norm_legit_no_training_add_convolution_mul_rsub_sigmoid_5,(.L_x_1 - triton_poi_fused__native_batch_norm_legit_no_training_add_convolution_mul_rsub_sigmoid_5)
        .other          triton_poi_fused__native_batch_norm_legit_no_training_add_convolution_mul_rsub_sigmoid_5,@"STO_CUDA_ENTRY STV_DEFAULT"
triton_poi_fused__native_batch_norm_legit_no_training_add_convolution_mul_rsub_sigmoid_5:
.text.triton_poi_fused__native_batch_norm_legit_no_training_add_convolution_mul_rsub_sigmoid_5:
[----:B------:R-:W-:Y:S01]  /*0000*/  LDC R1, c[0x0][0x28] ;  /* 0x00000a00ff017b82 */ /* 0x000fe20000000800 */
[----:B------:R-:W1:Y:S01]  /*0010*/  S2R R0, SR_TID.X ;  /* 0x0000000000007919 */ /* 0x000e620000002100 */
[----:B------:R-:W-:-:S06]  /*0020*/  ULDC.64 UR4, c[0x0][0x208] ;  /* 0x0000820000047ab9 */ /* 0x000fcc0000000a00 */
[----:B------:R-:W2:Y:S01]  /*0030*/  LDC.64 R18, c[0x0][0x220] ;  /* 0x00008800ff127b82 */ /* 0x000ea20000000a00 */
[----:B------:R-:W3:Y:S07]  /*0040*/  S2R R5, SR_CTAID.X ;  /* 0x0000000000057919 */ /* 0x000eee0000002500 */
[----:B------:R-:W4:Y:S08]  /*0050*/  LDC.64 R20, c[0x0][0x228] ;  /* 0x00008a00ff147b82 */ /* 0x000f300000000a00 */
[----:B------:R-:W5:Y:S08]  /*0060*/  LDC.64 R14, c[0x0][0x238] ;  /* 0x00008e00ff0e7b82 */ /* 0x000f700000000a00 */
[----:B------:R-:W2:Y:S01]  /*0070*/  LDC.64 R12, c[0x0][0x240] ;  /* 0x00009000ff0c7b82 */ /* 0x000ea20000000a00 */
[----:B-1----:R-:W-:-:S07]  /*0080*/  SHF.L.U32 R0, R0, 0x1, RZ ;  /* 0x0000000100007819 */ /* 0x002fce00000006ff */
[----:B------:R-:W1:Y:S01]  /*0090*/  LDC.64 R6, c[0x0][0x248] ;  /* 0x00009200ff067b82 */ /* 0x000e620000000a00 */
[----:B---3--:R-:W-:Y:S02]  /*00a0*/  SHF.R.S32.HI R3, RZ, 0x16, R5 ;  /* 0x00000016ff037819 */ /* 0x008fe40000011405 */
[----:B------:R-:W-:Y:S02]  /*00b0*/  LOP3.LUT R0, R0, 0x1fe, RZ, 0xc0, !PT ;  /* 0x000001fe00007812 */ /* 0x000fe400078ec0ff */
[----:B------:R-:W-:Y:S02]  /*00c0*/  SGXT R3, R3, 0x1 ;  /* 0x000000010303781a */ /* 0x000fe40000000200 */
[----:B------:R-:W-:Y:S02]  /*00d0*/  LEA R0, R5, R0, 0x9 ;  /* 0x0000000005007211 */ /* 0x000fe400078e48ff */
[----:B------:R-:W3:Y:S02]  /*00e0*/  LDC.64 R4, c[0x0][0x230] ;  /* 0x00008c00ff047b82 */ /* 0x000ee40000000a00 */
[----:B------:R-:W-:-:S04]  /*00f0*/  LEA.HI R3, R3, R0, RZ, 0xc ;  /* 0x0000000003037211 */ /* 0x000fc800078f60ff */
[----:B------:R-:W-:-:S04]  /*0100*/  SHF.R.S32.HI R11, RZ, 0xc, R3 ;  /* 0x0000000cff0b7819 */ /* 0x000fc80000011403 */
[----:B------:R-:W-:-:S04]  /*0110*/  LEA.HI R2, R11, R11, RZ, 0x6 ;  /* 0x0000000b0b027211 */ /* 0x000fc800078f30ff */
[----:B------:R-:W-:-:S04]  /*0120*/  LOP3.LUT R2, R2, 0xffffffc0, RZ, 0xc0, !PT ;  /* 0xffffffc002027812 */ /* 0x000fc800078ec0ff */
[----:B------:R-:W-:Y:S02]  /*0130*/  IADD3 R17, R11, -R2, RZ ;  /* 0x800000020b117210 */ /* 0x000fe40007ffe0ff */
[----:B------:R-:W1:Y:S03]  /*0140*/  LDC.64 R2, c[0x0][0x210] ;  /* 0x00008400ff027b82 */ /* 0x000e660000000a00 */
[----:B---3--:R-:W-:-:S05]  /*0150*/  IMAD.WIDE R4, R17, 0x4, R4 ;  /* 0x0000000411047825 */ /* 0x008fca00078e0204 */
[----:B------:R-:W3:Y:S01]  /*0160*/  LDG.E.EL R9, desc[UR4][R4.64] ;  /* 0x0000000404097981 */ /* 0x000ee2000c2e1900 */
[----:B--2---:R-:W-:-:S04]  /*0170*/  IMAD.WIDE R18, R17, 0x4, R18 ;  /* 0x0000000411127825 */ /* 0x004fc800078e0212 */
[----:B----4-:R-:W-:Y:S01]  /*0180*/  IMAD.WIDE R20, R17, 0x4, R20 ;  /* 0x0000000411147825 */ /* 0x010fe200078e0214 */
[----:B------:R3:W2:Y:S04]  /*0190*/  LDG.E.EL R10, desc[UR4][R18.64] ;  /* 0x00000004120a7981 */ /* 0x0006a8000c2e1900 */
[----:B------:R-:W4:Y:S01]  /*01a0*/  LDG.E.EL R8, desc[UR4][R20.64] ;  /* 0x0000000414087981 */ /* 0x000f22000c2e1900 */
[----:B01----:R-:W-:-:S05]  /*01b0*/  IMAD.WIDE R2, R0, 0x4, R2 ;  /* 0x0000000400027825 */ /* 0x003fca00078e0202 */
[----:B------:R-:W2:Y:S01]  /*01c0*/  LDG.E.64 R4, desc[UR4][R2.64] ;  /* 0x0000000402047981 */ /* 0x000ea2000c1e1b00 */
[----:B-----5:R-:W-:-:S04]  /*01d0*/  IMAD.WIDE R22, R17, 0x4, R14 ;  /* 0x0000000411167825 */ /* 0x020fc800078e020e */
[----:B------:R-:W-:Y:S01]  /*01e0*/  IMAD.WIDE R16, R17, 0x4, R12 ;  /* 0x0000000411107825 */ /* 0x000fe200078e020c */
[----:B------:R-:W5:Y:S01]  /*01f0*/  LDG.E.EL R14, desc[UR4][R22.64] ;  /* 0x00000004160e7981 */ /* 0x000f62000c2e1900 */
[----:B------:R-:W0:Y:S02]  /*0200*/  LDC.64 R12, c[0x0][0x250] ;  /* 0x00009400ff0c7b82 */ /* 0x000e240000000a00 */
[----:B------:R-:W-:Y:S02]  /*0210*/  IMAD.WIDE R24, R11, 0x4, R6 ;  /* 0x000000040b187825 */ /* 0x000fe400078e0206 */
[----:B------:R1:W5:Y:S04]  /*0220*/  LDG.E.EL R11, desc[UR4][R16.64] ;  /* 0x00000004100b7981 */ /* 0x000368000c2e1900 */
[----:B------:R-:W2:Y:S01]  /*0230*/  LDG.E.EL R15, desc[UR4][R24.64] ;  /* 0x00000004180f7981 */ /* 0x000ea2000c2e1900 */
[----:B------:R-:W1:Y:S01]  /*0240*/  LDC.64 R6, c[0x0][0x258] ;  /* 0x00009600ff067b82 */ /* 0x000e620000000a00 */
[----:B0-----:R-:W-:-:S06]  /*0250*/  IMAD.WIDE R12, R0, 0x4, R12 ;  /* 0x00000004000c7825 */ /* 0x001fcc00078e020c */
[----:B------:R-:W5:Y:S01]  /*0260*/  LDG.E.64 R12, desc[UR4][R12.64] ;  /* 0x000000040c0c7981 */ /* 0x000f62000c1e1b00 */
[----:B-1----:R-:W-:-:S06]  /*0270*/  IMAD.WIDE R6, R0, 0x4, R6 ;  /* 0x0000000400067825 */ /* 0x002fcc00078e0206 */
[----:B------:R-:W5:Y:S01]  /*0280*/  LDG.E.64 R6, desc[UR4][R6.64] ;  /* 0x0000000406067981 */ /* 0x000f62000c1e1b00 */
[----:B---3--:R-:W-:-:S04]  /*0290*/  FADD R18, R9, 9.9999997473787516356e-06 ;  /* 0x3727c5ac09127421 */ /* 0x008fc80000000000 */
[----:B------:R-:W0:Y:S02]  /*02a0*/  MUFU.SQRT R19, R18 ;  /* 0x0000001200137308 */ /* 0x000e240000002000 */
[C---:B0-----:R-:W-:Y:S02]  /*02b0*/  FSETP.GT.AND P0, PT, R19.reuse, 8.50705917302346158658e+37, PT ;  /* 0x7e8000001300780b */ /* 0x041fe40003f04000 */
[----:B------:R-:W-:Y:S01]  /*02c0*/  FSETP.GEU.AND P1, PT, R19, 1.175494350822287508e-38, PT ;  /* 0x008000001300780b */ /* 0x000fe20003f2e000 */
[----:B------:R-:W-:-:S10]  /*02d0*/  HFMA2.MMA R9, -RZ, RZ, 1.625, 0 ;  /* 0x3e800000ff097435 */ /* 0x000fd400000001ff */
[----:B------:R-:W-:-:S04]  /*02e0*/  @P0 FMUL R19, R19, 0.25 ;  /* 0x3e80000013130820 */ /* 0x000fc80000400000 */
[----:B------:R-:W-:-:S06]  /*02f0*/  @!P1 FMUL R19, R19, 16777216 ;  /* 0x4b80000013139820 */ /* 0x000fcc0000400000 */
[----:B------:R-:W0:Y:S01]  /*0300*/  MUFU.RCP R19, R19 ;  /* 0x0000001300137308 */ /* 0x000e220000001000 */
[----:B------:R-:W-:Y:S01]  /*0310*/  FSEL R16, R9, 1, P0 ;  /* 0x3f80000009107808 */ /* 0x000fe20000000000 */
[--C-:B--2---:R-:W-:Y:S01]  /*0320*/  FADD R5, R5, R10.reuse ;  /* 0x0000000a05057221 */ /* 0x104fe20000000000 */
[----:B------:R-:W-:-:S03]  /*0330*/  FADD R4, R4, R10 ;  /* 0x0000000a04047221 */ /* 0x000fc60000000000 */
[----:B------:R-:W-:Y:S01]  /*0340*/  @!P1 FMUL R16, R16, 16777216 ;  /* 0x4b80000010109820 */ /* 0x000fe20000400000 */
[C---:B----4-:R-:W-:Y:S01]  /*0350*/  FADD R10, -R8.reuse, R5 ;  /* 0x00000005080a7221 */ /* 0x050fe20000000100 */
[----:B------:R-:W-:Y:S02]  /*0360*/  FADD R8, -R8, R4 ;  /* 0x0000000408087221 */ /* 0x000fe40000000100 */
[----:B0-----:R-:W-:-:S04]  /*0370*/  FMUL R17, R19, R16 ;  /* 0x0000001013117220 */ /* 0x001fc80000400000 */
[-C--:B------:R-:W-:Y:S01]  /*0380*/  FMUL R10, R10, R17.reuse ;  /* 0x000000110a0a7220 */ /* 0x080fe20000400000 */
[----:B------:R-:W-:-:S03]  /*0390*/  FMUL R8, R8, R17 ;  /* 0x0000001108087220 */ /* 0x000fc60000400000 */
[C-C-:B-----5:R-:W-:Y:S01]  /*03a0*/  FFMA R10, R14.reuse, R10, R11.reuse ;  /* 0x0000000a0e0a7223 */ /* 0x160fe2000000000b */
[----:B------:R-:W-:-:S03]  /*03b0*/  FFMA R8, R14, R8, R11 ;  /* 0x000000080e087223 */ /* 0x000fc6000000000b */
[C---:B------:R-:W-:Y:S01]  /*03c0*/  FADD R10, R15.reuse, R10 ;  /* 0x0000000a0f0a7221 */ /* 0x040fe20000000000 */
[----:B------:R-:W-:-:S03]  /*03d0*/  FADD R8, R15, R8 ;  /* 0x000000080f087221 */ /* 0x000fc60000000000 */
[----:B------:R-:W-:Y:S01]  /*03e0*/  FADD R10, RZ, -R10 ;  /* 0x8000000aff0a7221 */ /* 0x000fe20000000000 */
[----:B------:R-:W-:-:S03]  /*03f0*/  FADD R8, RZ, -R8 ;  /* 0x80000008ff087221 */ /* 0x000fc60000000000 */
[----:B------:R-:W-:Y:S01]  /*0400*/  FMUL R11, R10, 1.4426950216293334961 ;  /* 0x3fb8aa3b0a0b7820 */ /* 0x000fe20000400000 */
[----:B------:R-:W-:-:S04]  /*0410*/  FMUL R8, R8, 1.4426950216293334961 ;  /* 0x3fb8aa3b08087820 */ /* 0x000fc80000400000 */
[----:B------:R-:W-:Y:S02]  /*0420*/  FSETP.GEU.AND P1, PT, R11, -126, PT ;  /* 0xc2fc00000b00780b */ /* 0x000fe40003f2e000 */
[----:B------:R-:W-:-:S11]  /*0430*/  FSETP.GEU.AND P0, PT, R8, -126, PT ;  /* 0xc2fc00000800780b */ /* 0x000fd60003f0e000 */
[----:B------:R-:W-:Y:S02]  /*0440*/  @!P1 FMUL R11, R11, 0.5 ;  /* 0x3f0000000b0b9820 */ /* 0x000fe40000400000 */
[----:B------:R-:W-:Y:S02]  /*0450*/  @!P0 FMUL R8, R8, 0.5 ;  /* 0x3f00000008088820 */ /* 0x000fe40000400000 */
[----:B------:R-:W0:Y:S08]  /*0460*/  MUFU.EX2 R14, R11 ;  /* 0x0000000b000e7308 */ /* 0x000e300000000800 */
[----:B------:R-:W1:Y:S01]  /*0470*/  MUFU.EX2 R10, R8 ;  /* 0x00000008000a7308 */ /* 0x000e620000000800 */
[----:B0-----:R-:W-:-:S04]  /*0480*/  @!P1 FMUL R14, R14, R14 ;  /* 0x0000000e0e0e9220 */ /* 0x001fc80000400000 */
[----:B------:R-:W-:Y:S01]  /*0490*/  FADD R15, R14, 1 ;  /* 0x3f8000000e0f7421 */ /* 0x000fe20000000000 */
[----:B-1----:R-:W-:-:S04]  /*04a0*/  @!P0 FMUL R10, R10, R10 ;  /* 0x0000000a0a0a8220 */ /* 0x002fc80000400000 */
[----:B------:R-:W-:Y:S01]  /*04b0*/  FADD R14, R10, 1 ;  /* 0x3f8000000a0e7421 */ /* 0x000fe20000000000 */
[----:B------:R-:W-:Y:S01]  /*04c0*/  FSETP.GT.AND P1, PT, R15, 8.50705917302346158658e+37, PT ;  /* 0x7e8000000f00780b */ /* 0x000fe20003f24000 */
[----:B------:R-:W0:Y:S03]  /*04d0*/  LDC.64 R10, c[0x0][0x218] ;  /* 0x00008600ff0a7b82 */ /* 0x000e260000000a00 */
[----:B------:R-:W-:-:S09]  /*04e0*/  FSETP.GT.AND P0, PT, R14, 8.50705917302346158658e+37, PT ;  /* 0x7e8000000e00780b */ /* 0x000fd20003f04000 */
[----:B------:R-:W-:-:S04]  /*04f0*/  @P1 FMUL R15, R15, 0.25 ;  /* 0x3e8000000f0f1820 */ /* 0x000fc80000400000 */
[----:B------:R-:W-:Y:S02]  /*0500*/  @P0 FMUL R14, R14, 0.25 ;  /* 0x3e8000000e0e0820 */ /* 0x000fe40000400000 */
[----:B------:R-:W1:Y:S08]  /*0510*/  MUFU.RCP R15, R15 ;  /* 0x0000000f000f7308 */ /* 0x000e700000001000 */
[----:B------:R-:W2:Y:S01]  /*0520*/  MUFU.RCP R14, R14 ;  /* 0x0000000e000e7308 */ /* 0x000ea20000001000 */
[----:B------:R-:W-:-:S02]  /*0530*/  FSEL R8, R9, 1, P1 ;  /* 0x3f80000009087808 */ /* 0x000fc40000800000 */
[----:B------:R-:W-:-:S03]  /*0540*/  FSEL R9, R9, 1, P0 ;  /* 0x3f80000009097808 */ /* 0x000fc60000000000 */
[----:B-1----:R-:W-:-:S04]  /*0550*/  FMUL R8, R15, R8 ;  /* 0x000000080f087220 */ /* 0x002fc80000400000 */
[----:B------:R-:W-:Y:S01]  /*0560*/  FADD R16, -R8, 1 ;  /* 0x3f80000008107421 */ /* 0x000fe20000000100 */
[----:B--2---:R-:W-:-:S04]  /*0570*/  FMUL R9, R14, R9 ;  /* 0x000000090e097220 */ /* 0x004fc80000400000 */
[----:B------:R-:W-:Y:S01]  /*0580*/  FADD R17, -R9, 1 ;  /* 0x3f80000009117421 */ /* 0x000fe20000000100 */
[----:B------:R-:W-:-:S03]  /*0590*/  FMUL R16, R7, R16 ;  /* 0x0000001007107220 */ /* 0x000fc60000400000 */
[----:B------:R-:W-:Y:S01]  /*05a0*/  FMUL R17, R6, R17 ;  /* 0x0000001106117220 */ /* 0x000fe20000400000 */
[----:B0-----:R-:W-:-:S04]  /*05b0*/  IMAD.WIDE R10, R0, 0x4, R10 ;  /* 0x00000004000a7825 */ /* 0x001fc800078e020a */
[----:B------:R-:W-:Y:S01]  /*05c0*/  FFMA R13, R13, R8, R16 ;  /* 0x000000080d0d7223 */ /* 0x000fe20000000010 */
[----:B------:R-:W-:Y:S01]  /*05d0*/  FFMA R12, R12, R9, R17 ;  /* 0x000000090c0c7223 */ /* 0x000fe20000000011 */
[----:B------:R-:W-:Y:S04]  /*05e0*/  STG.E.64 desc[UR4][R2.64], R4 ;  /* 0x0000000402007986 */ /* 0x000fe8000c101b04 */
[----:B------:R-:W-:Y:S01]  /*05f0*/  STG.E.64 desc[UR4][R10.64], R12 ;  /* 0x0000000c0a007986 */ /* 0x000fe2000c101b04 */
[----:B------:R-:W-:Y:S05]  /*0600*/  EXIT ;  /* 0x000000000000794d */ /* 0x000fea0003800000 */
.L_x_0:
[----:B------:R-:W-:-:S00]  /*0610*/  BRA `(.L_x_0) ;  /* 0xfffffffc00fc7947 */ /* 0x000fc0000383ffff */
[----:B------:R-:W-:-:S00]  /*0620*/  NOP ;  /* 0x0000000000007918 */ /* 0x000fc00000000000 */
        /* <DEDUP_REMOVED lines=13> */
.L_x_1:


//--------------------- .nv.global.init           --------------------------
	.section	.nv.global.init,"aw",@progbits
.nv.global.init:
	.type		_$_str,@object
	.size		_$_str,(_$_str_$_2 - _$_str)
_$_str:
        /*0000*/ 	.byte	0x5f, 0x5f, 0x43, 0x55, 0x44, 0x41, 0x5f, 0x46, 0x54, 0x5a, 0x00
	.type		_$_str_$_2,@object
	.size		_$_str_$_2,(.L_1 - _$_str_$_2)
_$_str_$_2:
        /*000b*/ 	.byte	0x5f, 0x5f, 0x43, 0x55, 0x44, 0x41, 0x5f, 0x50, 0x52, 0x45, 0x43, 0x5f, 0x53, 0x51, 0x52, 0x54
        /*001b*/ 	.byte	0x00
.L_1:


//--------------------- .nv.constant0.triton_poi_fused__native_batch_norm_legit_no_training_add_convolution_mul_rsub_sigmoid_5 --------------------------
	.section	.nv.constant0.triton_poi_fused__native_batch_norm_legit_no_training_add_convolution_mul_rsub_sigmoid_5,"a",@progbits
	.sectionflags	@""
	.align	4
.nv.constant0.triton_poi_fused__native_batch_norm_legit_no_training_add_convolution_mul_rsub_sigmoid_5:
	.zero		612
